	.headerflags	@"EF_CUDA_TEXMODE_UNIFIED EF_CUDA_64BIT_ADDRESS EF_CUDA_ACCELERATORS EF_CUDA_SM90 EF_CUDA_VIRTUAL_SM(EF_CUDA_SM90)"
	.elftype	@"ET_EXEC"


//--------------------- .nv.info                  --------------------------
	.section	.nv.info,"",@"SHT_CUDA_INFO"
	.align	4


	//----- nvinfo : EIATTR_REGCOUNT
	.align		4
        /*0000*/ 	.byte	0x04, 0x2f
        /*0002*/ 	.short	(.L_1 - .L_0)
	.align		4
.L_0:
        /*0004*/ 	.word	index@(triton_per_fused_hardswish_mean_32)
        /*0008*/ 	.word	0x0000001c


	//----- nvinfo : EIATTR_MIN_STACK_SIZE
	.align		4
.L_1:
        /*000c*/ 	.byte	0x04, 0x12
        /*000e*/ 	.short	(.L_3 - .L_2)
	.align		4
.L_2:
        /*0010*/ 	.word	index@(triton_per_fused_hardswish_mean_32)
        /*0014*/ 	.word	0x00000000


	//----- nvinfo : EIATTR_FRAME_SIZE
	.align		4
.L_3:
        /*0018*/ 	.byte	0x04, 0x11
        /*001a*/ 	.short	(.L_5 - .L_4)
	.align		4
.L_4:
        /*001c*/ 	.word	index@(triton_per_fused_hardswish_mean_32)
        /*0020*/ 	.word	0x00000000


	//----- nvinfo : EIATTR_MIN_STACK_SIZE
	.align		4
.L_5:
        /*0024*/ 	.byte	0x04, 0x12
        /*0026*/ 	.short	(.L_7 - .L_6)
	.align		4
.L_6:
        /*0028*/ 	.word	index@(triton_per_fused_hardswish_mean_32)
        /*002c*/ 	.word	0x00000000
.L_7:


//--------------------- .nv.info.triton_per_fused_hardswish_mean_32 --------------------------
	.section	.nv.info.triton_per_fused_hardswish_mean_32,"",@"SHT_CUDA_INFO"
	.sectionflags	@""
	.align	4


	//----- nvinfo : EIATTR_CUDA_API_VERSION
	.align		4
        /*0000*/ 	.byte	0x04, 0x37
        /*0002*/ 	.short	(.L_9 - .L_8)
.L_8:
        /*0004*/ 	.word	0x0000007c


	//----- nvinfo : EIATTR_KPARAM_INFO
	.align		4
.L_9:
        /*0008*/ 	.byte	0x04, 0x17
        /*000a*/ 	.short	(.L_11 - .L_10)
.L_10:
        /*000c*/ 	.word	0x00000000
        /*0010*/ 	.short	0x0003
        /*0012*/ 	.short	0x0014
        /*0014*/ 	.byte	0x00, 0xf0, 0x11, 0x00


	//----- nvinfo : EIATTR_KPARAM_INFO
	.align		4
.L_11:
        /*0018*/ 	.byte	0x04, 0x17
        /*001a*/ 	.short	(.L_13 - .L_12)
.L_12:
        /*001c*/ 	.word	0x00000000
        /*0020*/ 	.short	0x0002
        /*0022*/ 	.short	0x0010
        /*0024*/ 	.byte	0x00, 0xf0, 0x11, 0x00


	//----- nvinfo : EIATTR_KPARAM_INFO
	.align		4
.L_13:
        /*0028*/ 	.byte	0x04, 0x17
        /*002a*/ 	.short	(.L_15 - .L_14)
.L_14:
        /*002c*/ 	.word	0x00000000
        /*0030*/ 	.short	0x0001
        /*0032*/ 	.short	0x0008
        /*0034*/ 	.byte	0x00, 0xf4, 0x21, 0x00


	//----- nvinfo : EIATTR_KPARAM_INFO
	.align		4
.L_15:
        /*0038*/ 	.byte	0x04, 0x17
        /*003a*/ 	.short	(.L_17 - .L_16)
.L_16:
        /*003c*/ 	.word	0x00000000
        /*0040*/ 	.short	0x0000
        /*0042*/ 	.short	0x0000
        /*0044*/ 	.byte	0x00, 0xf4, 0x21, 0x00


	//----- nvinfo : EIATTR_SPARSE_MMA_MASK
	.align		4
.L_17:
        /*0048*/ 	.byte	0x03, 0x50
        /*004a*/ 	.short	0x0000


	//----- nvinfo : EIATTR_MAXREG_COUNT
	.align		4
        /*004c*/ 	.byte	0x03, 0x1b
        /*004e*/ 	.short	0x00ff


	//----- nvinfo : EIATTR_COOP_GROUP_MASK_REGIDS
	.align		4
        /*0050*/ 	.byte	0x04, 0x29
        /*0052*/ 	.short	(.L_19 - .L_18)


	//   ....[0]....
.L_18:
        /*0054*/ 	.word	0xffffffff


	//   ....[1]....
        /*0058*/ 	.word	0xffffffff


	//   ....[2]....
        /*005c*/ 	.word	0xffffffff


	//   ....[3]....
        /*0060*/ 	.word	0xffffffff


	//   ....[4]....
        /*0064*/ 	.word	0xffffffff


	//   ....[5]....
        /*0068*/ 	.word	0xffffffff


	//   ....[6]....
        /*006c*/ 	.word	0xffffffff


	//   ....[7]....
        /*0070*/ 	.word	0xffffffff


	//   ....[8]....
        /*0074*/ 	.word	0xffffffff


	//   ....[9]....
        /*0078*/ 	.word	0xffffffff


	//   ....[10]....
        /*007c*/ 	.word	0xffffffff


	//   ....[11]....
        /*0080*/ 	.word	0xffffffff


	//----- nvinfo : EIATTR_COOP_GROUP_INSTR_OFFSETS
	.align		4
.L_19:
        /*0084*/ 	.byte	0x04, 0x28
        /*0086*/ 	.short	(.L_21 - .L_20)


	//   ....[0]....
.L_20:
        /*0088*/ 	.word	0x00000780


	//   ....[1]....
        /*008c*/ 	.word	0x00000790


	//   ....[2]....
        /*0090*/ 	.word	0x000007a0


	//   ....[3]....
        /*0094*/ 	.word	0x000007b0


	//   ....[4]....
        /*0098*/ 	.word	0x00000800


	//   ....[5]....
        /*009c*/ 	.word	0x00000810


	//   ....[6]....
        /*00a0*/ 	.word	0x00000820


	//   ....[7]....
        /*00a4*/ 	.word	0x00000830


	//   ....[8]....
        /*00a8*/ 	.word	0x00000880


	//   ....[9]....
        /*00ac*/ 	.word	0x00000890


	//   ....[10]....
        /*00b0*/ 	.word	0x000008a0


	//   ....[11]....
        /*00b4*/ 	.word	0x000008b0


	//----- nvinfo : EIATTR_EXIT_INSTR_OFFSETS
	.align		4
.L_21:
        /*00b8*/ 	.byte	0x04, 0x1c
        /*00ba*/ 	.short	(.L_23 - .L_22)


	//   ....[0]....
.L_22:
        /*00bc*/ 	.word	0x00000a90


	//   ....[1]....
        /*00c0*/ 	.word	0x00000ac0


	//----- nvinfo : EIATTR_REQNTID
	.align		4
.L_23:
        /*00c4*/ 	.byte	0x04, 0x10
        /*00c6*/ 	.short	(.L_25 - .L_24)
.L_24:
        /*00c8*/ 	.word	0x00000100
        /*00cc*/ 	.word	0x00000001
        /*00d0*/ 	.word	0x00000001


	//----- nvinfo : EIATTR_CBANK_PARAM_SIZE
	.align		4
.L_25:
        /*00d4*/ 	.byte	0x03, 0x19
        /*00d6*/ 	.short	0x0018


	//----- nvinfo : EIATTR_PARAM_CBANK
	.align		4
        /*00d8*/ 	.byte	0x04, 0x0a
        /*00da*/ 	.short	(.L_27 - .L_26)
	.align		4
.L_26:
        /*00dc*/ 	.word	index@(.nv.constant0.triton_per_fused_hardswish_mean_32)
        /*00e0*/ 	.short	0x0210
        /*00e2*/ 	.short	0x0018


	//----- nvinfo : EIATTR_SW_WAR
	.align		4
.L_27:
        /*00e4*/ 	.byte	0x04, 0x36
        /*00e6*/ 	.short	(.L_29 - .L_28)
.L_28:
        /*00e8*/ 	.word	0x00000008
.L_29:


//--------------------- .nv.callgraph             --------------------------
	.section	.nv.callgraph,"",@"SHT_CUDA_CALLGRAPH"
	.align	4
	.sectionentsize	8
	.align		4
        /*0000*/ 	.word	0x00000000
	.align		4
        /*0004*/ 	.word	0xffffffff
	.align		4
        /*0008*/ 	.word	0x00000000
	.align		4
        /*000c*/ 	.word	0xfffffffe
	.align		4
        /*0010*/ 	.word	0x00000000
	.align		4
        /*0014*/ 	.word	0xfffffffd
	.align		4
        /*0018*/ 	.word	0x00000000
	.align		4
        /*001c*/ 	.word	0xfffffffc


//--------------------- .text.triton_per_fused_hardswish_mean_32 --------------------------
	.section	.text.triton_per_fused_hardswish_mean_32,"ax",@progbits
	.sectionflags	@"SHF_BARRIERS=1"
	.align	128
        .global         triton_per_fused_hardswish_mean_32
        .type           triton_per_fused_hardswish_mean_32,@function
        .size           triton_per_fused_hardswish_mean_32,(.L_x_1 - triton_per_fused_hardswish_mean_32)
        .other          triton_per_fused_hardswish_mean_32,@"STO_CUDA_ENTRY STV_DEFAULT"
triton_per_fused_hardswish_mean_32:
.text.triton_per_fused_hardswish_mean_32:
[----:B------:R-:W0:Y:S02]  /*0000*/  LDC R1, c[0x0][0x28] ;  /* 0x00000a00ff017b82 */ /* 0x000e240000000800 */
[----:B------:R-:W1:Y:S01]  /*0010*/  S2R R0, SR_CTAID.X ;  /* 0x0000000000007919 */ /* 0x000e620000002500 */
[----:B------:R-:W-:Y:S01]  /*0020*/  IMAD.MOV.U32 R6, RZ, RZ, RZ ;  /* 0x000000ffff067224 */ /* 0x000fe200078e00ff */
[----:B------:R-:W2:Y:S01]  /*0030*/  LDC.64 R4, c[0x0][0x218] ;  /* 0x00008600ff047b82 */ /* 0x000ea20000000a00 */
[----:B------:R-:W-:Y:S01]  /*0040*/  ULDC.64 UR6, c[0x0][0x208] ;  /* 0x0000820000067ab9 */ /* 0x000fe20000000a00 */
[----:B------:R-:W3:Y:S01]  /*0050*/  S2R R3, SR_TID.X ;  /* 0x0000000000037919 */ /* 0x000ee20000002100 */
[----:B-1----:R-:W-:Y:S02]  /*0060*/  IMAD.SHL.U32 R0, R0, 0x80, RZ ;  /* 0x0000008000007824 */ /* 0x002fe400078e00ff */
[----:B---3--:R-:W-:-:S05]  /*0070*/  IMAD.SHL.U32 R13, R3, 0x4, RZ ;  /* 0x00000004030d7824 */ /* 0x008fca00078e00ff */
[----:B------:R-:W-:-:S04]  /*0080*/  LOP3.LUT R7, R0, 0x7c, R13, 0xf8, !PT ;  /* 0x0000007c00077812 */ /* 0x000fc800078ef80d */
[C---:B------:R-:W-:Y:S01]  /*0090*/  ISETP.GE.AND P0, PT, R7.reuse, 0x1e0, PT ;  /* 0x000001e00700780c */ /* 0x040fe20003f06270 */
[----:B------:R-:W-:Y:S01]  /*00a0*/  IMAD.HI R2, R7, -0x77777777, R6 ;  /* 0x8888888907027827 */ /* 0x000fe200078e0206 */
[----:B------:R-:W-:-:S04]  /*00b0*/  SHF.R.U32.HI R6, RZ, 0x5, R3 ;  /* 0x00000005ff067819 */ /* 0x000fc80000011603 */
[----:B------:R-:W-:-:S04]  /*00c0*/  SHF.R.U32.HI R9, RZ, 0x1f, R2 ;  /* 0x0000001fff097819 */ /* 0x000fc80000011602 */
[----:B------:R-:W-:Y:S02]  /*00d0*/  LEA.HI.SX32 R9, R2, R9, 0x1a ;  /* 0x0000000902097211 */ /* 0x000fe400078fd2ff */
[----:B------:R-:W-:-:S03]  /*00e0*/  SGXT.U32 R2, R6, 0x3 ;  /* 0x000000030602781a */ /* 0x000fc60000000000 */
[----:B------:R-:W-:-:S04]  /*00f0*/  IMAD R11, R9, -0x78, R7 ;  /* 0xffffff88090b7824 */ /* 0x000fc800078e0207 */
[----:B------:R-:W-:Y:S01]  /*0100*/  IMAD R6, R2, 0x78, R11 ;  /* 0x0000007802067824 */ /* 0x000fe200078e020b */
[----:B------:R-:W-:-:S03]  /*0110*/  CS2R R10, SRZ ;  /* 0x00000000000a7805 */ /* 0x000fc6000001ff00 */
[----:B------:R-:W-:Y:S01]  /*0120*/  IMAD R9, R9, 0x780, R6 ;  /* 0x0000078009097824 */ /* 0x000fe200078e0206 */
[----:B------:R-:W-:-:S03]  /*0130*/  CS2R R6, SRZ ;  /* 0x0000000000067805 */ /* 0x000fc6000001ff00 */
[C---:B------:R-:W-:Y:S02]  /*0140*/  VIADD R21, R9.reuse, 0x3c0 ;  /* 0x000003c009157836 */ /* 0x040fe40000000000 */
[----:B--2---:R-:W-:Y:S01]  /*0150*/  IMAD.WIDE R18, R9, 0x4, R4 ;  /* 0x0000000409127825 */ /* 0x004fe200078e0204 */
[----:B------:R-:W-:-:S03]  /*0160*/  CS2R R8, SRZ ;  /* 0x0000000000087805 */ /* 0x000fc6000001ff00 */
[----:B------:R-:W-:Y:S01]  /*0170*/  IMAD.WIDE R20, R21, 0x4, R4 ;  /* 0x0000000415147825 */ /* 0x000fe200078e0204 */
[----:B------:R-:W-:-:S04]  /*0180*/  CS2R R4, SRZ ;  /* 0x0000000000047805 */ /* 0x000fc8000001ff00 */
[----:B------:R-:W2:Y:S04]  /*0190*/  @!P0 LDG.E.128 R8, desc[UR6][R20.64] ;  /* 0x0000000614088981 */ /* 0x000ea8000c1e1d00 */
[----:B------:R-:W3:Y:S01]  /*01a0*/  @!P0 LDG.E.128 R4, desc[UR6][R18.64] ;  /* 0x0000000612048981 */ /* 0x000ee2000c1e1d00 */
[----:B------:R-:W1:Y:S01]  /*01b0*/  S2UR UR5, SR_CgaCtaId ;  /* 0x00000000000579c3 */ /* 0x000e620000008800 */
[----:B------:R-:W-:Y:S02]  /*01c0*/  UMOV UR4, 0x400 ;  /* 0x0000040000047882 */ /* 0x000fe40000000000 */
[----:B-1----:R-:W-:Y:S01]  /*01d0*/  UPRMT UR4, UR5, 0x654, UR4 ;  /* 0x0000065405047896 */ /* 0x002fe20008000004 */
[----:B--2---:R-:W-:Y:S02]  /*01e0*/  SEL R8, R8, RZ, !P0 ;  /* 0x000000ff08087207 */ /* 0x004fe40004000000 */
[----:B---3--:R-:W-:-:S02]  /*01f0*/  SEL R4, R4, RZ, !P0 ;  /* 0x000000ff04047207 */ /* 0x008fc40004000000 */
[----:B------:R-:W-:Y:S01]  /*0200*/  SEL R5, R5, RZ, !P0 ;  /* 0x000000ff05057207 */ /* 0x000fe20004000000 */
[----:B------:R-:W-:Y:S02]  /*0210*/  FADD R17, R8, 3 ;  /* 0x4040000008117421 */ /* 0x000fe40000000000 */
[----:B------:R-:W-:Y:S01]  /*0220*/  FADD R22, R4, 3 ;  /* 0x4040000004167421 */ /* 0x000fe20000000000 */
[----:B------:R-:W-:Y:S01]  /*0230*/  SEL R6, R6, RZ, !P0 ;  /* 0x000000ff06067207 */ /* 0x000fe20004000000 */
[----:B------:R-:W-:Y:S01]  /*0240*/  FADD R24, R5, 3 ;  /* 0x4040000005187421 */ /* 0x000fe20000000000 */
[----:B------:R-:W-:Y:S02]  /*0250*/  SEL R9, R9, RZ, !P0 ;  /* 0x000000ff09097207 */ /* 0x000fe40004000000 */
[----:B------:R-:W-:Y:S01]  /*0260*/  FSETP.GTU.AND P1, PT, R22, RZ, PT ;  /* 0x000000ff1600720b */ /* 0x000fe20003f2c000 */
[----:B------:R-:W-:Y:S01]  /*0270*/  FADD R23, R6, 3 ;  /* 0x4040000006177421 */ /* 0x000fe20000000000 */
[----:B------:R-:W-:-:S02]  /*0280*/  FSETP.GTU.AND P2, PT, R17, RZ, PT ;  /* 0x000000ff1100720b */ /* 0x000fc40003f4c000 */
[----:B------:R-:W-:Y:S02]  /*0290*/  SEL R7, R7, RZ, !P0 ;  /* 0x000000ff07077207 */ /* 0x000fe40004000000 */
[----:B------:R-:W-:Y:S02]  /*02a0*/  SEL R10, R10, RZ, !P0 ;  /* 0x000000ff0a0a7207 */ /* 0x000fe40004000000 */
[----:B------:R-:W-:Y:S02]  /*02b0*/  FSEL R21, R22, RZ, P1 ;  /* 0x000000ff16157208 */ /* 0x000fe40000800000 */
[----:B------:R-:W-:Y:S01]  /*02c0*/  FSETP.GTU.AND P4, PT, R24, RZ, PT ;  /* 0x000000ff1800720b */ /* 0x000fe20003f8c000 */
[----:B------:R-:W-:Y:S01]  /*02d0*/  FADD R19, R9, 3 ;  /* 0x4040000009137421 */ /* 0x000fe20000000000 */
[----:B------:R-:W-:Y:S01]  /*02e0*/  FSEL R17, R17, RZ, P2 ;  /* 0x000000ff11117208 */ /* 0x000fe20001000000 */
[----:B------:R-:W-:Y:S01]  /*02f0*/  FADD R18, R7, 3 ;  /* 0x4040000007127421 */ /* 0x000fe20000000000 */
[----:B------:R-:W-:Y:S01]  /*0300*/  FSETP.GTU.AND P5, PT, R23, RZ, PT ;  /* 0x000000ff1700720b */ /* 0x000fe20003fac000 */
[----:B------:R-:W-:Y:S01]  /*0310*/  FADD R25, R10, 3 ;  /* 0x404000000a197421 */ /* 0x000fe20000000000 */
[----:B------:R-:W-:-:S02]  /*0320*/  FSETP.GEU.AND P1, PT, R21, 6, PT ;  /* 0x40c000001500780b */ /* 0x000fc40003f2e000 */
[----:B------:R-:W-:Y:S02]  /*0330*/  FSEL R24, R24, RZ, P4 ;  /* 0x000000ff18187208 */ /* 0x000fe40002000000 */
[----:B------:R-:W-:Y:S02]  /*0340*/  FSETP.GEU.AND P2, PT, R17, 6, PT ;  /* 0x40c000001100780b */ /* 0x000fe40003f4e000 */
[----:B------:R-:W-:Y:S02]  /*0350*/  FSEL R23, R23, RZ, P5 ;  /* 0x000000ff17177208 */ /* 0x000fe40002800000 */
[----:B------:R-:W-:Y:S02]  /*0360*/  FSETP.GTU.AND P6, PT, R19, RZ, PT ;  /* 0x000000ff1300720b */ /* 0x000fe40003fcc000 */
[----:B------:R-:W-:Y:S02]  /*0370*/  FSETP.GTU.AND P3, PT, R18, RZ, PT ;  /* 0x000000ff1200720b */ /* 0x000fe40003f6c000 */
[----:B------:R-:W-:-:S02]  /*0380*/  FSETP.GEU.AND P5, PT, R24, 6, PT ;  /* 0x40c000001800780b */ /* 0x000fc40003fae000 */
[----:B------:R-:W-:Y:S02]  /*0390*/  SEL R11, R11, RZ, !P0 ;  /* 0x000000ff0b0b7207 */ /* 0x000fe40004000000 */
[----:B------:R-:W-:Y:S02]  /*03a0*/  FSETP.GTU.AND P4, PT, R25, RZ, PT ;  /* 0x000000ff1900720b */ /* 0x000fe40003f8c000 */
[----:B------:R-:W-:Y:S02]  /*03b0*/  FSEL R22, R19, RZ, P6 ;  /* 0x000000ff13167208 */ /* 0x000fe40003000000 */
[----:B------:R-:W-:Y:S02]  /*03c0*/  FSEL R18, R18, RZ, P3 ;  /* 0x000000ff12127208 */ /* 0x000fe40001800000 */
[----:B------:R-:W-:Y:S01]  /*03d0*/  FSETP.NAN.AND P6, PT, R21, R21, PT ;  /* 0x000000151500720b */ /* 0x000fe20003fc8000 */
[----:B------:R-:W-:Y:S01]  /*03e0*/  FADD R20, R11, 3 ;  /* 0x404000000b147421 */ /* 0x000fe20000000000 */
[----:B------:R-:W-:-:S02]  /*03f0*/  FSEL R19, R25, RZ, P4 ;  /* 0x000000ff19137208 */ /* 0x000fc40002000000 */
[----:B------:R-:W-:Y:S02]  /*0400*/  FSETP.GEU.AND P3, PT, R23, 6, PT ;  /* 0x40c000001700780b */ /* 0x000fe40003f6e000 */
[----:B------:R-:W-:Y:S02]  /*0410*/  FSETP.NAN.AND P4, PT, R17, R17, PT ;  /* 0x000000111100720b */ /* 0x000fe40003f88000 */
[----:B------:R-:W-:Y:S02]  /*0420*/  @P1 FSEL R21, R21, 6, P6 ;  /* 0x40c0000015151808 */ /* 0x000fe40003000000 */
[----:B------:R-:W-:Y:S02]  /*0430*/  FSETP.NAN.AND P6, PT, R24, R24, PT ;  /* 0x000000181800720b */ /* 0x000fe40003fc8000 */
[----:B------:R-:W-:Y:S02]  /*0440*/  FSETP.GEU.AND P1, PT, R22, 6, PT ;  /* 0x40c000001600780b */ /* 0x000fe40003f2e000 */
[----:B------:R-:W-:-:S02]  /*0450*/  @P2 FSEL R17, R17, 6, P4 ;  /* 0x40c0000011112808 */ /* 0x000fc40002000000 */
[----:B------:R-:W-:Y:S02]  /*0460*/  FSETP.GTU.AND P2, PT, R20, RZ, PT ;  /* 0x000000ff1400720b */ /* 0x000fe40003f4c000 */
[----:B------:R-:W-:Y:S02]  /*0470*/  @P5 FSEL R24, R24, 6, P6 ;  /* 0x40c0000018185808 */ /* 0x000fe40003000000 */
[----:B------:R-:W-:Y:S02]  /*0480*/  FSETP.NAN.AND P4, PT, R23, R23, PT ;  /* 0x000000171700720b */ /* 0x000fe40003f88000 */
[----:B------:R-:W-:Y:S02]  /*0490*/  FSETP.GEU.AND P5, PT, R19, 6, PT ;  /* 0x40c000001300780b */ /* 0x000fe40003fae000 */
[----:B------:R-:W-:Y:S02]  /*04a0*/  FSEL R20, R20, RZ, P2 ;  /* 0x000000ff14147208 */ /* 0x000fe40001000000 */
[----:B------:R-:W-:-:S02]  /*04b0*/  FSETP.GEU.AND P6, PT, R18, 6, PT ;  /* 0x40c000001200780b */ /* 0x000fc40003fce000 */
[----:B------:R-:W-:Y:S02]  /*04c0*/  FSETP.NAN.AND P2, PT, R22, R22, PT ;  /* 0x000000161600720b */ /* 0x000fe40003f48000 */
[----:B------:R-:W-:Y:S02]  /*04d0*/  @P3 FSEL R23, R23, 6, P4 ;  /* 0x40c0000017173808 */ /* 0x000fe40002000000 */
[----:B------:R-:W-:Y:S02]  /*04e0*/  FSETP.GEU.AND P3, PT, R20, 6, PT ;  /* 0x40c000001400780b */ /* 0x000fe40003f6e000 */
[----:B------:R-:W-:Y:S02]  /*04f0*/  @P1 FSEL R22, R22, 6, P2 ;  /* 0x40c0000016161808 */ /* 0x000fe40001000000 */
[----:B------:R-:W-:Y:S02]  /*0500*/  FSETP.NAN.AND P1, PT, R19, R19, PT ;  /* 0x000000131300720b */ /* 0x000fe40003f28000 */
[----:B------:R-:W-:-:S02]  /*0510*/  FSETP.NAN.AND P2, PT, R18, R18, PT ;  /* 0x000000121200720b */ /* 0x000fc40003f48000 */
[----:B------:R-:W-:Y:S02]  /*0520*/  @P5 FSEL R19, R19, 6, P1 ;  /* 0x40c0000013135808 */ /* 0x000fe40000800000 */
[----:B------:R-:W-:Y:S02]  /*0530*/  FSETP.NAN.AND P1, PT, R20, R20, PT ;  /* 0x000000141400720b */ /* 0x000fe40003f28000 */
[----:B------:R-:W-:Y:S01]  /*0540*/  @P6 FSEL R18, R18, 6, P2 ;  /* 0x40c0000012126808 */ /* 0x000fe20001000000 */
[----:B------:R-:W-:Y:S01]  /*0550*/  FMUL R8, R8, R17 ;  /* 0x0000001108087220 */ /* 0x000fe20000400000 */
[----:B------:R-:W-:Y:S01]  /*0560*/  @P3 FSEL R20, R20, 6, P1 ;  /* 0x40c0000014143808 */ /* 0x000fe20000800000 */
[----:B------:R-:W-:Y:S01]  /*0570*/  FMUL R9, R9, R22 ;  /* 0x0000001609097220 */ /* 0x000fe20000400000 */
[----:B------:R-:W-:Y:S01]  /*0580*/  FMUL R4, R4, R21 ;  /* 0x0000001504047220 */ /* 0x000fe20000400000 */
[----:B------:R-:W-:Y:S01]  /*0590*/  FMUL R18, R7, R18 ;  /* 0x0000001207127220 */ /* 0x000fe20000400000 */
[----:B------:R-:W-:Y:S01]  /*05a0*/  FMUL R10, R10, R19 ;  /* 0x000000130a0a7220 */ /* 0x000fe20000400000 */
[----:B------:R-:W-:Y:S01]  /*05b0*/  FMUL R7, R8, 0.16666667163372039795 ;  /* 0x3e2aaaab08077820 */ /* 0x000fe20000400000 */
[----:B------:R-:W-:Y:S01]  /*05c0*/  FMUL R11, R11, R20 ;  /* 0x000000140b0b7220 */ /* 0x000fe20000400000 */
[----:B------:R-:W-:Y:S01]  /*05d0*/  FMUL R8, R9, 0.16666667163372039795 ;  /* 0x3e2aaaab09087820 */ /* 0x000fe20000400000 */
[----:B------:R-:W-:Y:S01]  /*05e0*/  FMUL R6, R6, R23 ;  /* 0x0000001706067220 */ /* 0x000fe20000400000 */
[----:B------:R-:W-:Y:S01]  /*05f0*/  FMUL R9, R10, 0.16666667163372039795 ;  /* 0x3e2aaaab0a097820 */ /* 0x000fe20000400000 */
[----:B------:R-:W-:Y:S01]  /*0600*/  FFMA R7, R4, 0.16666667163372039795, R7 ;  /* 0x3e2aaaab04077823 */ /* 0x000fe20000000007 */
[----:B------:R-:W-:Y:S01]  /*0610*/  LOP3.LUT R4, R13, 0x7c, RZ, 0xc0, !PT ;  /* 0x0000007c0d047812 */ /* 0x000fe200078ec0ff */
[----:B------:R-:W-:Y:S01]  /*0620*/  FMUL R5, R5, R24 ;  /* 0x0000001805057220 */ /* 0x000fe20000400000 */
[----:B------:R-:W-:Y:S01]  /*0630*/  FMUL R11, R11, 0.16666667163372039795 ;  /* 0x3e2aaaab0b0b7820 */ /* 0x000fe20000400000 */
[----:B------:R-:W-:Y:S01]  /*0640*/  FFMA R6, R6, 0.16666667163372039795, R9 ;  /* 0x3e2aaaab06067823 */ /* 0x000fe20000000009 */
[----:B------:R-:W-:-:S02]  /*0650*/  IMAD.SHL.U32 R9, R2, 0x4, RZ ;  /* 0x0000000402097824 */ /* 0x000fc400078e00ff */
[----:B------:R-:W-:Y:S01]  /*0660*/  FFMA R5, R5, 0.16666667163372039795, R8 ;  /* 0x3e2aaaab05057823 */ /* 0x000fe20000000008 */
[----:B------:R-:W-:Y:S02]  /*0670*/  IMAD.SHL.U32 R2, R4, 0x20, RZ ;  /* 0x0000002004027824 */ /* 0x000fe400078e00ff */
[----:B------:R-:W-:Y:S01]  /*0680*/  FFMA R11, R18, 0.16666667163372039795, R11 ;  /* 0x3e2aaaab120b7823 */ /* 0x000fe2000000000b */
[----:B------:R-:W-:Y:S02]  /*0690*/  SEL R8, R7, RZ, !P0 ;  /* 0x000000ff07087207 */ /* 0x000fe40004000000 */
[----:B------:R-:W-:Y:S02]  /*06a0*/  SEL R10, R5, RZ, !P0 ;  /* 0x000000ff050a7207 */ /* 0x000fe40004000000 */
[----:B------:R-:W-:Y:S02]  /*06b0*/  LOP3.LUT R9, R2, R9, RZ, 0xfc, !PT ;  /* 0x0000000902097212 */ /* 0x000fe400078efcff */
[----:B------:R-:W-:-:S02]  /*06c0*/  SEL R6, R6, RZ, !P0 ;  /* 0x000000ff06067207 */ /* 0x000fc40004000000 */
[----:B------:R-:W-:Y:S01]  /*06d0*/  SEL R18, R11, RZ, !P0 ;  /* 0x000000ff0b127207 */ /* 0x000fe20004000000 */
[----:B------:R-:W-:Y:S04]  /*06e0*/  STS [R9+UR4], R8 ;  /* 0x0000000809007988 */ /* 0x000fe80008000804 */
[----:B------:R-:W-:Y:S04]  /*06f0*/  STS [R9+UR4+0x20], R10 ;  /* 0x0000200a09007988 */ /* 0x000fe80008000804 */
[----:B------:R-:W-:Y:S04]  /*0700*/  STS [R9+UR4+0x40], R6 ;  /* 0x0000400609007988 */ /* 0x000fe80008000804 */
[----:B------:R-:W-:Y:S01]  /*0710*/  STS [R9+UR4+0x60], R18 ;  /* 0x0000601209007988 */ /* 0x000fe20008000804 */
[----:B------:R-:W-:Y:S01]  /*0720*/  BAR.SYNC.DEFER_BLOCKING 0x0 ;  /* 0x0000000000007b1d */ /* 0x000fe20000010000 */
[----:B------:R-:W-:-:S13]  /*0730*/  ISETP.GE.AND P1, PT, R3, 0x400, PT ;  /* 0x000004000300780c */ /* 0x000fda0003f26270 */
[----:B------:R-:W1:Y:S04]  /*0740*/  @!P1 LDS R15, [R13+UR4] ;  /* 0x000000040d0f9984 */ /* 0x000e680008000800 */
[----:B------:R-:W2:Y:S04]  /*0750*/  @!P1 LDS R12, [R13+UR4+0x400] ;  /* 0x000400040d0c9984 */ /* 0x000ea80008000800 */
[----:B------:R-:W3:Y:S04]  /*0760*/  @!P1 LDS R14, [R13+UR4+0x800] ;  /* 0x000800040d0e9984 */ /* 0x000ee80008000800 */
[----:B------:R-:W4:Y:S04]  /*0770*/  @!P1 LDS R16, [R13+UR4+0xc00] ;  /* 0x000c00040d109984 */ /* 0x000f280008000800 */
[----:B-1----:R-:W1:Y:S04]  /*0780*/  SHFL.BFLY PT, R20, R15, 0x4, 0x1f ;  /* 0x0c801f000f147f89 */ /* 0x002e6800000e0000 */
[----:B--2---:R-:W2:Y:S04]  /*0790*/  SHFL.BFLY PT, R5, R12, 0x4, 0x1f ;  /* 0x0c801f000c057f89 */ /* 0x004ea800000e0000 */
[----:B---3--:R-:W3:Y:S04]  /*07a0*/  SHFL.BFLY PT, R11, R14, 0x4, 0x1f ;  /* 0x0c801f000e0b7f89 */ /* 0x008ee800000e0000 */
[----:B----4-:R-:W4:Y:S01]  /*07b0*/  SHFL.BFLY PT, R17, R16, 0x4, 0x1f ;  /* 0x0c801f0010117f89 */ /* 0x010f2200000e0000 */
[----:B-1----:R-:W-:Y:S01]  /*07c0*/  FADD R20, R15, R20 ;  /* 0x000000140f147221 */ /* 0x002fe20000000000 */
[----:B--2---:R-:W-:Y:S01]  /*07d0*/  FADD R7, R12, R5 ;  /* 0x000000050c077221 */ /* 0x004fe20000000000 */
[----:B---3--:R-:W-:Y:S01]  /*07e0*/  FADD R11, R14, R11 ;  /* 0x0000000b0e0b7221 */ /* 0x008fe20000000000 */
[----:B----4-:R-:W-:-:S02]  /*07f0*/  FADD R17, R16, R17 ;  /* 0x0000001110117221 */ /* 0x010fc40000000000 */
[----:B------:R-:W1:Y:S04]  /*0800*/  SHFL.BFLY PT, R5, R20, 0x2, 0x1f ;  /* 0x0c401f0014057f89 */ /* 0x000e6800000e0000 */
[----:B------:R-:W2:Y:S04]  /*0810*/  SHFL.BFLY PT, R6, R7, 0x2, 0x1f ;  /* 0x0c401f0007067f89 */ /* 0x000ea800000e0000 */
[----:B------:R-:W3:Y:S04]  /*0820*/  SHFL.BFLY PT, R10, R11, 0x2, 0x1f ;  /* 0x0c401f000b0a7f89 */ /* 0x000ee800000e0000 */
[----:B------:R-:W4:Y:S01]  /*0830*/  SHFL.BFLY PT, R18, R17, 0x2, 0x1f ;  /* 0x0c401f0011127f89 */ /* 0x000f2200000e0000 */
        /* <DEDUP_REMOVED lines=8> */
[----:B------:R-:W-:-:S04]  /*08c0*/  LOP3.LUT P0, RZ, R3, 0x7, RZ, 0xc0, !PT ;  /* 0x0000000703ff7812 */ /* 0x000fc8000780c0ff */
[----:B------:R-:W-:Y:S01]  /*08d0*/  ISETP.LT.AND P0, PT, R3, 0x400, !P0 ;  /* 0x000004000300780c */ /* 0x000fe20004701270 */
[----:B-1----:R-:W-:Y:S01]  /*08e0*/  FADD R6, R5, R6 ;  /* 0x0000000605067221 */ /* 0x002fe20000000000 */
[----:B--2---:R-:W-:Y:S01]  /*08f0*/  FADD R12, R8, R9 ;  /* 0x00000009080c7221 */ /* 0x004fe20000000000 */
[----:B---3--:R-:W-:Y:S01]  /*0900*/  FADD R14, R10, R15 ;  /* 0x0000000f0a0e7221 */ /* 0x008fe20000000000 */
[----:B----4-:R-:W-:-:S09]  /*0910*/  FADD R16, R18, R19 ;  /* 0x0000001312107221 */ /* 0x010fd20000000000 */
[----:B------:R1:W-:Y:S04]  /*0920*/  @P0 STS [R13+UR4], R6 ;  /* 0x000000060d000988 */ /* 0x0003e80008000804 */
[----:B------:R-:W-:Y:S04]  /*0930*/  @P0 STS [R13+UR4+0x400], R12 ;  /* 0x0004000c0d000988 */ /* 0x000fe80008000804 */
[----:B------:R-:W-:Y:S04]  /*0940*/  @P0 STS [R13+UR4+0x800], R14 ;  /* 0x0008000e0d000988 */ /* 0x000fe80008000804 */
[----:B------:R-:W-:Y:S01]  /*0950*/  @P0 STS [R13+UR4+0xc00], R16 ;  /* 0x000c00100d000988 */ /* 0x000fe20008000804 */
[----:B------:R-:W-:Y:S06]  /*0960*/  BAR.SYNC.DEFER_BLOCKING 0x0 ;  /* 0x0000000000007b1d */ /* 0x000fec0000010000 */
[----:B------:R-:W-:Y:S04]  /*0970*/  LDS R8, [R2+UR4] ;  /* 0x0000000402087984 */ /* 0x000fe80008000800 */
[----:B------:R-:W-:Y:S04]  /*0980*/  LDS R9, [R2+UR4+0x20] ;  /* 0x0000200402097984 */ /* 0x000fe80008000800 */
[----:B------:R-:W-:Y:S04]  /*0990*/  LDS R10, [R2+UR4+0x40] ;  /* 0x00004004020a7984 */ /* 0x000fe80008000800 */
[----:B------:R-:W2:Y:S01]  /*09a0*/  LDS R11, [R2+UR4+0x60] ;  /* 0x00006004020b7984 */ /* 0x000ea20008000800 */
[----:B------:R-:W-:-:S04]  /*09b0*/  VIADD R7, R2, UR4 ;  /* 0x0000000402077c36 */ /* 0x000fc80008000000 */
[----:B------:R-:W-:Y:S01]  /*09c0*/  IMAD R7, R4, -0x1c, R7 ;  /* 0xffffffe404077824 */ /* 0x000fe200078e0207 */
[----:B------:R-:W-:Y:S01]  /*09d0*/  BAR.SYNC.DEFER_BLOCKING 0x0 ;  /* 0x0000000000007b1d */ /* 0x000fe20000010000 */
[----:B------:R-:W-:-:S04]  /*09e0*/  LOP3.LUT R5, R3, 0x7f, RZ, 0xc0, !PT ;  /* 0x0000007f03057812 */ /* 0x000fc800078ec0ff */
[----:B-1----:R-:W-:-:S03]  /*09f0*/  LEA R6, R5, UR4, 0x2 ;  /* 0x0000000405067c11 */ /* 0x002fc6000f8e10ff */
[----:B------:R-:W1:Y:S01]  /*0a00*/  LDC.64 R4, c[0x0][0x210] ;  /* 0x00008400ff047b82 */ /* 0x000e620000000a00 */
[----:B--2---:R2:W-:Y:S07]  /*0a10*/  STS.128 [R7], R8 ;  /* 0x0000000807007388 */ /* 0x0045ee0000000c00 */
[----:B------:R-:W-:Y:S01]  /*0a20*/  BAR.SYNC.DEFER_BLOCKING 0x0 ;  /* 0x0000000000007b1d */ /* 0x000fe20000010000 */
[----:B------:R-:W-:Y:S02]  /*0a30*/  LOP3.LUT P0, RZ, R3, 0x80, RZ, 0xc0, !PT ;  /* 0x0000008003ff7812 */ /* 0x000fe4000780c0ff */
[----:B------:R-:W-:-:S04]  /*0a40*/  LOP3.LUT R3, R0, 0x7f, R3, 0xf8, !PT ;  /* 0x0000007f00037812 */ /* 0x000fc800078ef803 */
[C---:B------:R-:W-:Y:S01]  /*0a50*/  ISETP.LT.AND P0, PT, R3.reuse, 0x1e0, !P0 ;  /* 0x000001e00300780c */ /* 0x040fe20004701270 */
[----:B------:R-:W3:Y:S01]  /*0a60*/  LDS R6, [R6] ;  /* 0x0000000006067984 */ /* 0x000ee20000000800 */
[----:B-1----:R-:W-:Y:S01]  /*0a70*/  IMAD.WIDE R2, R3, 0x4, R4 ;  /* 0x0000000403027825 */ /* 0x002fe200078e0204 */
[----:B------:R-:W-:Y:S10]  /*0a80*/  BAR.SYNC.DEFER_BLOCKING 0x0 ;  /* 0x0000000000007b1d */ /* 0x000ff40000010000 */
[----:B--2---:R-:W-:Y:S05]  /*0a90*/  @!P0 EXIT ;  /* 0x000000000000894d */ /* 0x004fea0003800000 */
[----:B---3--:R-:W-:-:S05]  /*0aa0*/  FMUL R5, R6, 0.0625 ;  /* 0x3d80000006057820 */ /* 0x008fca0000400000 */
[----:B------:R-:W-:Y:S01]  /*0ab0*/  STG.E desc[UR6][R2.64], R5 ;  /* 0x0000000502007986 */ /* 0x000fe2000c101906 */
[----:B------:R-:W-:Y:S05]  /*0ac0*/  EXIT ;  /* 0x000000000000794d */ /* 0x000fea0003800000 */
.L_x_0:
[----:B------:R-:W-:-:S00]  /*0ad0*/  BRA `(.L_x_0) ;  /* 0xfffffffc00fc7947 */ /* 0x000fc0000383ffff */
[----:B------:R-:W-:-:S00]  /*0ae0*/  NOP ;  /* 0x0000000000007918 */ /* 0x000fc00000000000 */
        /* <DEDUP_REMOVED lines=9> */
.L_x_1:


//--------------------- .nv.shared.triton_per_fused_hardswish_mean_32 --------------------------
	.section	.nv.shared.triton_per_fused_hardswish_mean_32,"aw",@nobits
	.sectionflags	@""
	.align	16
	.zero		1024


//--------------------- .nv.constant0.triton_per_fused_hardswish_mean_32 --------------------------
	.section	.nv.constant0.triton_per_fused_hardswish_mean_32,"a",@progbits
	.sectionflags	@""
	.align	4
.nv.constant0.triton_per_fused_hardswish_mean_32:
	.zero		552
